//
// Generated by NVIDIA NVVM Compiler
//
// Compiler Build ID: CL-36424714
// Cuda compilation tools, release 13.0, V13.0.88
// Based on NVVM 20.0.0
//

.version 9.0
.target sm_100
.address_size 64

	// .globl	_Z9reductionPij

.visible .entry _Z9reductionPij(
	.param .u64 .ptr .align 1 _Z9reductionPij_param_0,
	.param .u32 _Z9reductionPij_param_1
)
{
	.reg .pred 	%p<4>;
	.reg .b32 	%r<13>;
	.reg .b64 	%rd<7>;

	ld.param.u64 	%rd3, [_Z9reductionPij_param_0];
	ld.param.u32 	%r12, [_Z9reductionPij_param_1];
	cvta.to.global.u64 	%rd1, %rd3;
	mov.u32 	%r5, %ntid.x;
	mov.u32 	%r6, %ctaid.x;
	mov.u32 	%r7, %tid.x;
	mad.lo.s32 	%r1, %r5, %r6, %r7;
	setp.eq.s32 	%p1, %r12, 0;
	@%p1 bra 	$L__BB0_5;
	mul.wide.u32 	%rd4, %r1, 4;
	add.s64 	%rd2, %rd1, %rd4;
$L__BB0_2:
	shr.u32 	%r3, %r12, 1;
	setp.ge.u32 	%p2, %r1, %r3;
	@%p2 bra 	$L__BB0_4;
	add.s32 	%r8, %r3, %r1;
	mul.wide.u32 	%rd5, %r8, 4;
	add.s64 	%rd6, %rd1, %rd5;
	ld.global.u32 	%r9, [%rd6];
	ld.global.u32 	%r10, [%rd2];
	add.s32 	%r11, %r10, %r9;
	st.global.u32 	[%rd2], %r11;
$L__BB0_4:
	bar.sync 	0;
	setp.gt.u32 	%p3, %r12, 1;
	mov.u32 	%r12, %r3;
	@%p3 bra 	$L__BB0_2;
$L__BB0_5:
	ret;

}


// ===== COMPILED SASS (sm_100) =====

	.target	sm_100

	.elftype	@"ET_EXEC"


//--------------------- .note.nv.tkinfo           --------------------------
	.section	.note.nv.tkinfo,"",@"SHT_NOTE"
	.sectionflags	@"SHF_NOTE_NV_TKINFO"
	.tkinfo
        /*0018*/ 	.word	0x00000002
        /*0030*/ 	.string	""
        /*0030*/ 	.string	"ptxas"
        /*0030*/ 	.string	"Cuda compilation tools, release 13.0, V13.0.88"
        /*0030*/ 	.string	"Build cuda_13.0.r13.0/compiler.36424714_0"
        /*0030*/ 	.string	"-arch sm_100 -m 64 "



//--------------------- .note.nv.cuinfo           --------------------------
	.section	.note.nv.cuinfo,"",@"SHT_NOTE"
	.sectionflags	@"SHF_NOTE_NV_CUINFO"
        /*0018*/ 	.short	0x0002
        /*001a*/ 	.short	0x0064
        /*001c*/ 	.short	0x0082
	.zero		2


//--------------------- .nv.info                  --------------------------
	.section	.nv.info,"",@"SHT_CUDA_INFO"
	.align	4


	//----- nvinfo : EIATTR_REGCOUNT
	.align		4
        /*0000*/ 	.byte	0x04, 0x2f
        /*0002*/ 	.short	(.L_1 - .L_0)
	.align		4
.L_0:
        /*0004*/ 	.word	index@(_Z9reductionPij)
        /*0008*/ 	.word	0x0000000e


	//----- nvinfo : EIATTR_FRAME_SIZE
	.align		4
.L_1:
        /*000c*/ 	.byte	0x04, 0x11
        /*000e*/ 	.short	(.L_3 - .L_2)
	.align		4
.L_2:
        /*0010*/ 	.word	index@(_Z9reductionPij)
        /*0014*/ 	.word	0x00000000


	//----- nvinfo : EIATTR_MIN_STACK_SIZE
	.align		4
.L_3:
        /*0018*/ 	.byte	0x04, 0x12
        /*001a*/ 	.short	(.L_5 - .L_4)
	.align		4
.L_4:
        /*001c*/ 	.word	index@(_Z9reductionPij)
        /*0020*/ 	.word	0x00000000
.L_5:


//--------------------- .nv.compat                --------------------------
	.section	.nv.compat,"",@"SHT_CUDA_COMPAT_INFO"
	.align	4
        /*0000*/ 	.byte	0x02, 0x09, 0x00, 0x00, 0x02, 0x02, 0x01, 0x00, 0x02, 0x05, 0x05, 0x00, 0x03, 0x07, 0x01, 0x01
        /*0010*/ 	.byte	0x02, 0x03, 0x00, 0x00, 0x02, 0x06, 0x01, 0x00, 0x04, 0x0b, 0x08, 0x00, 0x09, 0x00, 0x00, 0x00
        /*0020*/ 	.byte	0x00, 0x00, 0x00, 0x00


//--------------------- .nv.info._Z9reductionPij  --------------------------
	.section	.nv.info._Z9reductionPij,"",@"SHT_CUDA_INFO"
	.sectionflags	@""
	.align	4


	//----- nvinfo : EIATTR_CUDA_API_VERSION
	.align		4
        /*0000*/ 	.byte	0x04, 0x37
        /*0002*/ 	.short	(.L_7 - .L_6)
.L_6:
        /*0004*/ 	.word	0x00000082


	//----- nvinfo : EIATTR_KPARAM_INFO
	.align		4
.L_7:
        /*0008*/ 	.byte	0x04, 0x17
        /*000a*/ 	.short	(.L_9 - .L_8)
.L_8:
        /*000c*/ 	.word	0x00000000
        /*0010*/ 	.short	0x0001
        /*0012*/ 	.short	0x0008
        /*0014*/ 	.byte	0x00, 0xf0, 0x11, 0x00


	//----- nvinfo : EIATTR_KPARAM_INFO
	.align		4
.L_9:
        /*0018*/ 	.byte	0x04, 0x17
        /*001a*/ 	.short	(.L_11 - .L_10)
.L_10:
        /*001c*/ 	.word	0x00000000
        /*0020*/ 	.short	0x0000
        /*0022*/ 	.short	0x0000
        /*0024*/ 	.byte	0x00, 0xf5, 0x21, 0x00


	//----- nvinfo : EIATTR_SPARSE_MMA_MASK
	.align		4
.L_11:
        /*0028*/ 	.byte	0x03, 0x50
        /*002a*/ 	.short	0x0000


	//----- nvinfo : EIATTR_MAXREG_COUNT
	.align		4
        /*002c*/ 	.byte	0x03, 0x1b
        /*002e*/ 	.short	0x00ff


	//----- nvinfo : EIATTR_NUM_BARRIERS
	.align		4
        /*0030*/ 	.byte	0x02, 0x4c
        /*0032*/ 	.byte	0x01
	.zero		1


	//----- nvinfo : EIATTR_MERCURY_ISA_VERSION
	.align		4
        /*0034*/ 	.byte	0x03, 0x5f
        /*0036*/ 	.short	0x0101


	//----- nvinfo : EIATTR_VRC_CTA_INIT_COUNT
	.align		4
        /*0038*/ 	.byte	0x02, 0x4a
	.zero		1
	.zero		1


	//----- nvinfo : EIATTR_EXIT_INSTR_OFFSETS
	.align		4
        /*003c*/ 	.byte	0x04, 0x1c
        /*003e*/ 	.short	(.L_13 - .L_12)


	//   ....[0]....
.L_12:
        /*0040*/ 	.word	0x00000050


	//   ....[1]....
        /*0044*/ 	.word	0x000001c0


	//----- nvinfo : EIATTR_CRS_STACK_SIZE
	.align		4
.L_13:
        /*0048*/ 	.byte	0x04, 0x1e
        /*004a*/ 	.short	(.L_15 - .L_14)
.L_14:
        /*004c*/ 	.word	0x00000000


	//----- nvinfo : EIATTR_CBANK_PARAM_SIZE
	.align		4
.L_15:
        /*0050*/ 	.byte	0x03, 0x19
        /*0052*/ 	.short	0x000c


	//----- nvinfo : EIATTR_PARAM_CBANK
	.align		4
        /*0054*/ 	.byte	0x04, 0x0a
        /*0056*/ 	.short	(.L_17 - .L_16)
	.align		4
.L_16:
        /*0058*/ 	.word	index@(.nv.constant0._Z9reductionPij)
        /*005c*/ 	.short	0x0380
        /*005e*/ 	.short	0x000c


	//----- nvinfo : EIATTR_SW_WAR
	.align		4
.L_17:
        /*0060*/ 	.byte	0x04, 0x36
        /*0062*/ 	.short	(.L_19 - .L_18)
.L_18:
        /*0064*/ 	.word	0x00000008
.L_19:


//--------------------- .nv.callgraph             --------------------------
	.section	.nv.callgraph,"",@"SHT_CUDA_CALLGRAPH"
	.align	4
	.sectionentsize	8
	.align		4
        /*0000*/ 	.word	0x00000000
	.align		4
        /*0004*/ 	.word	0xffffffff
	.align		4
        /*0008*/ 	.word	0x00000000
	.align		4
        /*000c*/ 	.word	0xfffffffe
	.align		4
        /*0010*/ 	.word	0x00000000
	.align		4
        /*0014*/ 	.word	0xfffffffd
	.align		4
        /*0018*/ 	.word	0x00000000
	.align		4
        /*001c*/ 	.word	0xfffffffc


//--------------------- .text._Z9reductionPij     --------------------------
	.section	.text._Z9reductionPij,"ax",@progbits
	.align	128
        .global         _Z9reductionPij
        .type           _Z9reductionPij,@function
        .size           _Z9reductionPij,(.L_x_4 - _Z9reductionPij)
        .other          _Z9reductionPij,@"STO_CUDA_ENTRY STV_DEFAULT"
_Z9reductionPij:
.text._Z9reductionPij:
[----:B------:R-:W-:Y:S01]  /*0000*/  LDC R1, c[0x0][0x37c] ;  /* 0x0000df00ff017b82 */ /* 0x000fe20000000800 */
[----:B------:R-:W0:Y:S01]  /*0010*/  LDCU UR4, c[0x0][0x388] ;  /* 0x00007100ff0477ac */ /* 0x000e220008000800 */
[----:B------:R-:W1:Y:S01]  /*0020*/  S2R R9, SR_CTAID.X ;  /* 0x0000000000097919 */ /* 0x000e620000002500 */
[----:B------:R-:W2:Y:S01]  /*0030*/  S2R R0, SR_TID.X ;  /* 0x0000000000007919 */ /* 0x000ea20000002100 */
[----:B0-----:R-:W-:-:S13]  /*0040*/  ISETP.NE.AND P0, PT, RZ, UR4, PT ;  /* 0x00000004ff007c0c */ /* 0x001fda000bf05270 */
[----:B------:R-:W-:Y:S05]  /*0050*/  @!P0 EXIT ;  /* 0x000000000000894d */ /* 0x000fea0003800000 */
[----:B------:R-:W0:Y:S01]  /*0060*/  LDC.64 R2, c[0x0][0x380] ;  /* 0x0000e000ff027b82 */ /* 0x000e220000000a00 */
[----:B------:R-:W1:Y:S01]  /*0070*/  LDCU UR5, c[0x0][0x360] ;  /* 0x00006c00ff0577ac */ /* 0x000e620008000800 */
[----:B------:R-:W3:Y:S06]  /*0080*/  LDCU UR4, c[0x0][0x388] ;  /* 0x00007100ff0477ac */ /* 0x000eec0008000800 */
[----:B------:R-:W4:Y:S01]  /*0090*/  LDC.64 R6, c[0x0][0x380] ;  /* 0x0000e000ff067b82 */ /* 0x000f220000000a00 */
[----:B------:R-:W0:Y:S01]  /*00a0*/  LDCU.64 UR6, c[0x0][0x358] ;  /* 0x00006b00ff0677ac */ /* 0x000e220008000a00 */
[----:B-12---:R-:W-:-:S04]  /*00b0*/  IMAD R9, R9, UR5, R0 ;  /* 0x0000000509097c24 */ /* 0x006fc8000f8e0200 */
[----:B0--3--:R-:W-:-:S07]  /*00c0*/  IMAD.WIDE.U32 R2, R9, 0x4, R2 ;  /* 0x0000000409027825 */ /* 0x009fce00078e0002 */
.L_x_2:
[----:B------:R-:W-:Y:S01]  /*00d0*/  USHF.R.U32.HI UR5, URZ, 0x1, UR4 ;  /* 0x00000001ff057899 */ /* 0x000fe20008011604 */
[----:B------:R-:W-:Y:S05]  /*00e0*/  BSSY.RECONVERGENT B0, `(.L_x_0) ;  /* 0x0000009000007945 */ /* 0x000fea0003800200 */
[----:B------:R-:W-:-:S13]  /*00f0*/  ISETP.GE.U32.AND P0, PT, R9, UR5, PT ;  /* 0x0000000509007c0c */ /* 0x000fda000bf06070 */
[----:B0-----:R-:W-:Y:S05]  /*0100*/  @P0 BRA `(.L_x_1) ;  /* 0x0000000000180947 */ /* 0x001fea0003800000 */
[----:B------:R-:W-:Y:S01]  /*0110*/  IADD3 R5, PT, PT, R9, UR5, RZ ;  /* 0x0000000509057c10 */ /* 0x000fe2000fffe0ff */
[----:B------:R-:W2:Y:S04]  /*0120*/  LDG.E R11, desc[UR6][R2.64] ;  /* 0x00000006020b7981 */ /* 0x000ea8000c1e1900 */
[----:B----4-:R-:W-:-:S06]  /*0130*/  IMAD.WIDE.U32 R4, R5, 0x4, R6 ;  /* 0x0000000405047825 */ /* 0x010fcc00078e0006 */
[----:B------:R-:W2:Y:S02]  /*0140*/  LDG.E R4, desc[UR6][R4.64] ;  /* 0x0000000604047981 */ /* 0x000ea4000c1e1900 */
[----:B--2---:R-:W-:-:S05]  /*0150*/  IADD3 R11, PT, PT, R4, R11, RZ ;  /* 0x0000000b040b7210 */ /* 0x004fca0007ffe0ff */
[----:B------:R0:W-:Y:S02]  /*0160*/  STG.E desc[UR6][R2.64], R11 ;  /* 0x0000000b02007986 */ /* 0x0001e4000c101906 */
.L_x_1:
[----:B------:R-:W-:Y:S05]  /*0170*/  BSYNC.RECONVERGENT B0 ;  /* 0x0000000000007941 */ /* 0x000fea0003800200 */
.L_x_0:
[----:B------:R-:W-:Y:S01]  /*0180*/  BAR.SYNC.DEFER_BLOCKING 0x0 ;  /* 0x0000000000007b1d */ /* 0x000fe20000010000 */
[----:B------:R-:W-:-:S05]  /*0190*/  UISETP.GT.U32.AND UP0, UPT, UR4, 0x1, UPT ;  /* 0x000000010400788c */ /* 0x000fca000bf04070 */
[----:B------:R-:W-:-:S04]  /*01a0*/  UMOV UR4, UR5 ;  /* 0x0000000500047c82 */ /* 0x000fc80008000000 */
[----:B------:R-:W-:Y:S05]  /*01b0*/  BRA.U UP0, `(.L_x_2) ;  /* 0xfffffffd00c47547 */ /* 0x000fea000b83ffff */
[----:B------:R-:W-:Y:S05]  /*01c0*/  EXIT ;  /* 0x000000000000794d */ /* 0x000fea0003800000 */
.L_x_3:
[----:B------:R-:W-:-:S00]  /*01d0*/  BRA `(.L_x_3) ;  /* 0xfffffffc00fc7947 */ /* 0x000fc0000383ffff */
[----:B------:R-:W-:-:S00]  /*01e0*/  NOP ;  /* 0x0000000000007918 */ /* 0x000fc00000000000 */
        /* <DEDUP_REMOVED lines=9> */
.L_x_4:


//--------------------- .nv.shared.reserved.0     --------------------------
	.section	.nv.shared.reserved.0,"aw",@nobits
	.weak		__nv_reservedSMEM_offset_0_alias
	.size		__nv_reservedSMEM_offset_0_alias, 0, 64
	.other		__nv_reservedSMEM_offset_0_alias,@"STO_CUDA_RESERVED_SHARED STV_DEFAULT"
__nv_reservedSMEM_offset_0_alias:
	.zero		0
	.zero		64


//--------------------- .nv.constant0._Z9reductionPij --------------------------
	.section	.nv.constant0._Z9reductionPij,"a",@progbits
	.sectionflags	@""
	.align	4
.nv.constant0._Z9reductionPij:
	.zero		908


//--------------------- SYMBOLS --------------------------

	.type		.nv.reservedSmem.offset0,@object
	.size		.nv.reservedSmem.offset0,0x4
